	.headerflags	@"EF_CUDA_TEXMODE_UNIFIED EF_CUDA_64BIT_ADDRESS EF_CUDA_ACCELERATORS EF_CUDA_SM90 EF_CUDA_VIRTUAL_SM(EF_CUDA_SM90)"
	.elftype	@"ET_EXEC"


//--------------------- .nv.info                  --------------------------
	.section	.nv.info,"",@"SHT_CUDA_INFO"
	.align	4


	//----- nvinfo : EIATTR_REGCOUNT
	.align		4
        /*0000*/ 	.byte	0x04, 0x2f
        /*0002*/ 	.short	(.L_1 - .L_0)
	.align		4
.L_0:
        /*0004*/ 	.word	index@(triton_poi_fused_cat_17)
        /*0008*/ 	.word	0x00000013


	//----- nvinfo : EIATTR_MIN_STACK_SIZE
	.align		4
.L_1:
        /*000c*/ 	.byte	0x04, 0x12
        /*000e*/ 	.short	(.L_3 - .L_2)
	.align		4
.L_2:
        /*0010*/ 	.word	index@(triton_poi_fused_cat_17)
        /*0014*/ 	.word	0x00000000


	//----- nvinfo : EIATTR_FRAME_SIZE
	.align		4
.L_3:
        /*0018*/ 	.byte	0x04, 0x11
        /*001a*/ 	.short	(.L_5 - .L_4)
	.align		4
.L_4:
        /*001c*/ 	.word	index@(triton_poi_fused_cat_17)
        /*0020*/ 	.word	0x00000000


	//----- nvinfo : EIATTR_MIN_STACK_SIZE
	.align		4
.L_5:
        /*0024*/ 	.byte	0x04, 0x12
        /*0026*/ 	.short	(.L_7 - .L_6)
	.align		4
.L_6:
        /*0028*/ 	.word	index@(triton_poi_fused_cat_17)
        /*002c*/ 	.word	0x00000000
.L_7:


//--------------------- .nv.info.triton_poi_fused_cat_17 --------------------------
	.section	.nv.info.triton_poi_fused_cat_17,"",@"SHT_CUDA_INFO"
	.sectionflags	@""
	.align	4


	//----- nvinfo : EIATTR_CUDA_API_VERSION
	.align		4
        /*0000*/ 	.byte	0x04, 0x37
        /*0002*/ 	.short	(.L_9 - .L_8)
.L_8:
        /*0004*/ 	.word	0x0000007c


	//----- nvinfo : EIATTR_KPARAM_INFO
	.align		4
.L_9:
        /*0008*/ 	.byte	0x04, 0x17
        /*000a*/ 	.short	(.L_11 - .L_10)
.L_10:
        /*000c*/ 	.word	0x00000000
        /*0010*/ 	.short	0x0004
        /*0012*/ 	.short	0x0020
        /*0014*/ 	.byte	0x00, 0xf0, 0x11, 0x00


	//----- nvinfo : EIATTR_KPARAM_INFO
	.align		4
.L_11:
        /*0018*/ 	.byte	0x04, 0x17
        /*001a*/ 	.short	(.L_13 - .L_12)
.L_12:
        /*001c*/ 	.word	0x00000000
        /*0020*/ 	.short	0x0003
        /*0022*/ 	.short	0x0018
        /*0024*/ 	.byte	0x00, 0xf4, 0x21, 0x00


	//----- nvinfo : EIATTR_KPARAM_INFO
	.align		4
.L_13:
        /*0028*/ 	.byte	0x04, 0x17
        /*002a*/ 	.short	(.L_15 - .L_14)
.L_14:
        /*002c*/ 	.word	0x00000000
        /*0030*/ 	.short	0x0002
        /*0032*/ 	.short	0x0010
        /*0034*/ 	.byte	0x00, 0xf4, 0x21, 0x00


	//----- nvinfo : EIATTR_KPARAM_INFO
	.align		4
.L_15:
        /*0038*/ 	.byte	0x04, 0x17
        /*003a*/ 	.short	(.L_17 - .L_16)
.L_16:
        /*003c*/ 	.word	0x00000000
        /*0040*/ 	.short	0x0001
        /*0042*/ 	.short	0x0008
        /*0044*/ 	.byte	0x00, 0xf4, 0x21, 0x00


	//----- nvinfo : EIATTR_KPARAM_INFO
	.align		4
.L_17:
        /*0048*/ 	.byte	0x04, 0x17
        /*004a*/ 	.short	(.L_19 - .L_18)
.L_18:
        /*004c*/ 	.word	0x00000000
        /*0050*/ 	.short	0x0000
        /*0052*/ 	.short	0x0000
        /*0054*/ 	.byte	0x00, 0xf4, 0x21, 0x00


	//----- nvinfo : EIATTR_SPARSE_MMA_MASK
	.align		4
.L_19:
        /*0058*/ 	.byte	0x03, 0x50
        /*005a*/ 	.short	0x0000


	//----- nvinfo : EIATTR_MAXREG_COUNT
	.align		4
        /*005c*/ 	.byte	0x03, 0x1b
        /*005e*/ 	.short	0x00ff


	//----- nvinfo : EIATTR_EXIT_INSTR_OFFSETS
	.align		4
        /*0060*/ 	.byte	0x04, 0x1c
        /*0062*/ 	.short	(.L_21 - .L_20)


	//   ....[0]....
.L_20:
        /*0064*/ 	.word	0x00000350


	//----- nvinfo : EIATTR_REQNTID
	.align		4
.L_21:
        /*0068*/ 	.byte	0x04, 0x10
        /*006a*/ 	.short	(.L_23 - .L_22)
.L_22:
        /*006c*/ 	.word	0x00000100
        /*0070*/ 	.word	0x00000001
        /*0074*/ 	.word	0x00000001


	//----- nvinfo : EIATTR_CBANK_PARAM_SIZE
	.align		4
.L_23:
        /*0078*/ 	.byte	0x03, 0x19
        /*007a*/ 	.short	0x0024


	//----- nvinfo : EIATTR_PARAM_CBANK
	.align		4
        /*007c*/ 	.byte	0x04, 0x0a
        /*007e*/ 	.short	(.L_25 - .L_24)
	.align		4
.L_24:
        /*0080*/ 	.word	index@(.nv.constant0.triton_poi_fused_cat_17)
        /*0084*/ 	.short	0x0210
        /*0086*/ 	.short	0x0024


	//----- nvinfo : EIATTR_SW_WAR
	.align		4
.L_25:
        /*0088*/ 	.byte	0x04, 0x36
        /*008a*/ 	.short	(.L_27 - .L_26)
.L_26:
        /*008c*/ 	.word	0x00000008
.L_27:


//--------------------- .nv.callgraph             --------------------------
	.section	.nv.callgraph,"",@"SHT_CUDA_CALLGRAPH"
	.align	4
	.sectionentsize	8
	.align		4
        /*0000*/ 	.word	0x00000000
	.align		4
        /*0004*/ 	.word	0xffffffff
	.align		4
        /*0008*/ 	.word	0x00000000
	.align		4
        /*000c*/ 	.word	0xfffffffe
	.align		4
        /*0010*/ 	.word	0x00000000
	.align		4
        /*0014*/ 	.word	0xfffffffd
	.align		4
        /*0018*/ 	.word	0x00000000
	.align		4
        /*001c*/ 	.word	0xfffffffc


//--------------------- .text.triton_poi_fused_cat_17 --------------------------
	.section	.text.triton_poi_fused_cat_17,"ax",@progbits
	.align	128
        .global         triton_poi_fused_cat_17
        .type           triton_poi_fused_cat_17,@function
        .size           triton_poi_fused_cat_17,(.L_x_1 - triton_poi_fused_cat_17)
        .other          triton_poi_fused_cat_17,@"STO_CUDA_ENTRY STV_DEFAULT"
triton_poi_fused_cat_17:
.text.triton_poi_fused_cat_17:
[----:B------:R-:W-:Y:S01]  /*0000*/  LDC R1, c[0x0][0x28] ;  /* 0x00000a00ff017b82 */ /* 0x000fe20000000800 */
[----:B------:R-:W1:Y:S07]  /*0010*/  S2R R0, SR_TID.X ;  /* 0x0000000000007919 */ /* 0x000e6e0000002100 */
[----:B------:R-:W2:Y:S01]  /*0020*/  LDC.64 R4, c[0x0][0x218] ;  /* 0x00008600ff047b82 */ /* 0x000ea20000000a00 */
[----:B------:R-:W-:Y:S01]  /*0030*/  ULDC.64 UR6, c[0x0][0x220] ;  /* 0x0000880000067ab9 */ /* 0x000fe20000000a00 */
[----:B------:R-:W-:Y:S01]  /*0040*/  ULDC.64 UR4, c[0x0][0x208] ;  /* 0x0000820000047ab9 */ /* 0x000fe20000000a00 */
[----:B------:R-:W3:Y:S01]  /*0050*/  S2R R3, SR_CTAID.X ;  /* 0x0000000000037919 */ /* 0x000ee20000002500 */
[----:B-1----:R-:W-:-:S05]  /*0060*/  IMAD.SHL.U32 R0, R0, 0x2, RZ ;  /* 0x0000000200007824 */ /* 0x002fca00078e00ff */
[----:B------:R-:W-:-:S05]  /*0070*/  LOP3.LUT R0, R0, 0x1fe, RZ, 0xc0, !PT ;  /* 0x000001fe00007812 */ /* 0x000fca00078ec0ff */
[----:B---3--:R-:W-:Y:S02]  /*0080*/  IMAD R0, R3, 0x200, R0 ;  /* 0x0000020003007824 */ /* 0x008fe400078e0200 */
[----:B------:R-:W1:Y:S03]  /*0090*/  LDC.64 R2, c[0x0][0x210] ;  /* 0x00008400ff027b82 */ /* 0x000e660000000a00 */
[----:B------:R-:W-:-:S04]  /*00a0*/  SHF.R.S32.HI R7, RZ, 0x1f, R0 ;  /* 0x0000001fff077819 */ /* 0x000fc80000011400 */
[CC--:B------:R-:W-:Y:S02]  /*00b0*/  LEA.HI R6, R7.reuse, R0.reuse, RZ, 0xc ;  /* 0x0000000007067211 */ /* 0x0c0fe400078f60ff */
[----:B------:R-:W-:Y:S02]  /*00c0*/  LEA.HI R10, R7, R0, RZ, 0x11 ;  /* 0x00000000070a7211 */ /* 0x000fe400078f88ff */
[----:B------:R-:W-:Y:S02]  /*00d0*/  SHF.R.S32.HI R8, RZ, 0xc, R6 ;  /* 0x0000000cff087819 */ /* 0x000fe40000011406 */
[----:B------:R-:W-:Y:S02]  /*00e0*/  LOP3.LUT R7, R6, 0xfffff000, RZ, 0xc0, !PT ;  /* 0xfffff00006077812 */ /* 0x000fe400078ec0ff */
[----:B------:R-:W-:Y:S02]  /*00f0*/  LEA.HI R9, R8, R8, RZ, 0x5 ;  /* 0x0000000808097211 */ /* 0x000fe400078f28ff */
[----:B------:R-:W-:Y:S01]  /*0100*/  SHF.R.S32.HI R11, RZ, 0x11, R10 ;  /* 0x00000011ff0b7819 */ /* 0x000fe2000001140a */
[----:B------:R-:W-:Y:S01]  /*0110*/  IMAD.IADD R7, R0, 0x1, -R7 ;  /* 0x0000000100077824 */ /* 0x000fe200078e0a07 */
[----:B------:R-:W-:-:S03]  /*0120*/  LOP3.LUT R9, R9, 0xffffffe0, RZ, 0xc0, !PT ;  /* 0xffffffe009097812 */ /* 0x000fc600078ec0ff */
[----:B------:R-:W-:Y:S01]  /*0130*/  IMAD.U32 R6, R11, 0x10000, RZ ;  /* 0x000100000b067824 */ /* 0x000fe200078e00ff */
[----:B------:R-:W-:Y:S01]  /*0140*/  LOP3.LUT R11, R10, 0xfffe0000, RZ, 0xc0, !PT ;  /* 0xfffe00000a0b7812 */ /* 0x000fe200078ec0ff */
[----:B------:R-:W-:Y:S01]  /*0150*/  IMAD.IADD R9, R8, 0x1, -R9 ;  /* 0x0000000108097824 */ /* 0x000fe200078e0a09 */
[----:B------:R-:W-:Y:S02]  /*0160*/  SHF.R.S32.HI R10, RZ, 0x1f, R7 ;  /* 0x0000001fff0a7819 */ /* 0x000fe40000011407 */
[----:B------:R-:W-:Y:S01]  /*0170*/  SHF.R.S32.HI R13, RZ, 0x1f, R6 ;  /* 0x0000001fff0d7819 */ /* 0x000fe20000011406 */
[C---:B------:R-:W-:Y:S01]  /*0180*/  IMAD.SHL.U32 R8, R9.reuse, 0x1000, RZ ;  /* 0x0000100009087824 */ /* 0x040fe200078e00ff */
[C---:B------:R-:W-:Y:S01]  /*0190*/  ISETP.GE.AND P0, PT, R9.reuse, 0x10, PT ;  /* 0x000000100900780c */ /* 0x040fe20003f06270 */
[----:B--2---:R-:W-:Y:S01]  /*01a0*/  IMAD.WIDE R4, R9, 0x4, R4 ;  /* 0x0000000409047825 */ /* 0x004fe200078e0204 */
[----:B------:R-:W-:Y:S02]  /*01b0*/  IADD3 R11, R6, R0, -R11 ;  /* 0x00000000060b7210 */ /* 0x000fe40007ffe80b */
[----:B------:R-:W-:-:S02]  /*01c0*/  IADD3 R7, P1, P2, R8, R7, R6 ;  /* 0x0000000708077210 */ /* 0x000fc40007a3e006 */
[----:B------:R-:W-:Y:S01]  /*01d0*/  SHF.R.S32.HI R8, RZ, 0x1f, R8 ;  /* 0x0000001fff087819 */ /* 0x000fe20000011408 */
[----:B-1----:R-:W-:-:S03]  /*01e0*/  IMAD.WIDE R2, R11, 0x4, R2 ;  /* 0x000000040b027825 */ /* 0x002fc600078e0202 */
[----:B------:R-:W-:Y:S02]  /*01f0*/  IADD3.X R8, R8, R10, R13, P1, P2 ;  /* 0x0000000a08087210 */ /* 0x000fe40000fe440d */
[----:B------:R-:W-:Y:S02]  /*0200*/  CS2R R10, SRZ ;  /* 0x00000000000a7805 */ /* 0x000fe4000001ff00 */
[----:B------:R-:W-:Y:S02]  /*0210*/  ISETP.GT.AND P1, PT, R9, 0xf, PT ;  /* 0x0000000f0900780c */ /* 0x000fe40003f24270 */
[----:B------:R-:W-:Y:S02]  /*0220*/  CS2R R12, SRZ ;  /* 0x00000000000c7805 */ /* 0x000fe4000001ff00 */
[C---:B------:R-:W-:Y:S02]  /*0230*/  LEA R6, P2, R7.reuse, UR6, 0x2 ;  /* 0x0000000607067c11 */ /* 0x040fe4000f8410ff */
[----:B------:R-:W-:Y:S01]  /*0240*/  CS2R R14, SRZ ;  /* 0x00000000000e7805 */ /* 0x000fe2000001ff00 */
[----:B------:R-:W2:Y:S01]  /*0250*/  @!P0 LDG.E.64 R10, desc[UR4][R2.64] ;  /* 0x00000004020a8981 */ /* 0x000ea2000c1e1b00 */
[----:B------:R-:W-:-:S02]  /*0260*/  LEA.HI.X R7, R7, UR7, R8, 0x2, P2 ;  /* 0x0000000707077c11 */ /* 0x000fc400090f1408 */
[----:B------:R-:W1:Y:S01]  /*0270*/  LDC.64 R8, c[0x0][0x228] ;  /* 0x00008a00ff087b82 */ /* 0x000e620000000a00 */
[----:B------:R-:W3:Y:S04]  /*0280*/  @!P0 LDG.E.EL R12, desc[UR4][R4.64] ;  /* 0x00000004040c8981 */ /* 0x000ee8000c2e1900 */
[----:B------:R-:W4:Y:S04]  /*0290*/  @!P0 LDG.E.EL R13, desc[UR4][R4.64] ;  /* 0x00000004040d8981 */ /* 0x000f28000c2e1900 */
[----:B------:R-:W5:Y:S01]  /*02a0*/  @P1 LDG.E.64 R14, desc[UR4][R6.64+-0x40000] ;  /* 0xfc000004060e1981 */ /* 0x000f62000c1e1b00 */
[----:B--2---:R-:W-:-:S02]  /*02b0*/  SEL R10, R10, RZ, !P0 ;  /* 0x000000ff0a0a7207 */ /* 0x004fc40004000000 */
[----:B------:R-:W-:Y:S02]  /*02c0*/  SEL R16, R11, RZ, !P0 ;  /* 0x000000ff0b107207 */ /* 0x000fe40004000000 */
[----:B---3--:R-:W-:Y:S02]  /*02d0*/  SEL R3, R12, RZ, !P0 ;  /* 0x000000ff0c037207 */ /* 0x008fe40004000000 */
[----:B----4-:R-:W-:-:S03]  /*02e0*/  SEL R13, R13, RZ, !P0 ;  /* 0x000000ff0d0d7207 */ /* 0x010fc60004000000 */
[----:B------:R-:W-:Y:S01]  /*02f0*/  FADD R12, R10, R3 ;  /* 0x000000030a0c7221 */ /* 0x000fe20000000000 */
[----:B-1----:R-:W-:Y:S01]  /*0300*/  IMAD.WIDE R2, R0, 0x4, R8 ;  /* 0x0000000400027825 */ /* 0x002fe200078e0208 */
[----:B-----5:R-:W-:-:S03]  /*0310*/  @P0 SEL R12, R14, RZ, P1 ;  /* 0x000000ff0e0c0207 */ /* 0x020fc60000800000 */
[----:B------:R-:W-:Y:S01]  /*0320*/  FADD R13, R16, R13 ;  /* 0x0000000d100d7221 */ /* 0x000fe20000000000 */
[----:B------:R-:W-:-:S05]  /*0330*/  @P0 SEL R13, R15, RZ, P1 ;  /* 0x000000ff0f0d0207 */ /* 0x000fca0000800000 */
[----:B------:R-:W-:Y:S01]  /*0340*/  STG.E.64 desc[UR4][R2.64], R12 ;  /* 0x0000000c02007986 */ /* 0x000fe2000c101b04 */
[----:B------:R-:W-:Y:S05]  /*0350*/  EXIT ;  /* 0x000000000000794d */ /* 0x000fea0003800000 */
.L_x_0:
[----:B------:R-:W-:-:S00]  /*0360*/  BRA `(.L_x_0) ;  /* 0xfffffffc00fc7947 */ /* 0x000fc0000383ffff */
[----:B------:R-:W-:-:S00]  /*0370*/  NOP ;  /* 0x0000000000007918 */ /* 0x000fc00000000000 */
        /* <DEDUP_REMOVED lines=8> */
.L_x_1:


//--------------------- .nv.constant0.triton_poi_fused_cat_17 --------------------------
	.section	.nv.constant0.triton_poi_fused_cat_17,"a",@progbits
	.sectionflags	@""
	.align	4
.nv.constant0.triton_poi_fused_cat_17:
	.zero		564
